	.headerflags	@"EF_CUDA_TEXMODE_UNIFIED EF_CUDA_64BIT_ADDRESS EF_CUDA_ACCELERATORS EF_CUDA_SM90 EF_CUDA_VIRTUAL_SM(EF_CUDA_SM90)"
	.elftype	@"ET_EXEC"


//--------------------- .nv.info                  --------------------------
	.section	.nv.info,"",@"SHT_CUDA_INFO"
	.align	4


	//----- nvinfo : EIATTR_REGCOUNT
	.align		4
        /*0000*/ 	.byte	0x04, 0x2f
        /*0002*/ 	.short	(.L_1 - .L_0)
	.align		4
.L_0:
        /*0004*/ 	.word	index@(triton_poi_fused__unsafe_index_add_convolution_mul_relu_sub_38)
        /*0008*/ 	.word	0x00000020


	//----- nvinfo : EIATTR_MIN_STACK_SIZE
	.align		4
.L_1:
        /*000c*/ 	.byte	0x04, 0x12
        /*000e*/ 	.short	(.L_3 - .L_2)
	.align		4
.L_2:
        /*0010*/ 	.word	index@(triton_poi_fused__unsafe_index_add_convolution_mul_relu_sub_38)
        /*0014*/ 	.word	0x00000000


	//----- nvinfo : EIATTR_FRAME_SIZE
	.align		4
.L_3:
        /*0018*/ 	.byte	0x04, 0x11
        /*001a*/ 	.short	(.L_5 - .L_4)
	.align		4
.L_4:
        /*001c*/ 	.word	index@(triton_poi_fused__unsafe_index_add_convolution_mul_relu_sub_38)
        /*0020*/ 	.word	0x00000000


	//----- nvinfo : EIATTR_MIN_STACK_SIZE
	.align		4
.L_5:
        /*0024*/ 	.byte	0x04, 0x12
        /*0026*/ 	.short	(.L_7 - .L_6)
	.align		4
.L_6:
        /*0028*/ 	.word	index@(triton_poi_fused__unsafe_index_add_convolution_mul_relu_sub_38)
        /*002c*/ 	.word	0x00000000
.L_7:


//--------------------- .nv.info.triton_poi_fused__unsafe_index_add_convolution_mul_relu_sub_38 --------------------------
	.section	.nv.info.triton_poi_fused__unsafe_index_add_convolution_mul_relu_sub_38,"",@"SHT_CUDA_INFO"
	.sectionflags	@""
	.align	4


	//----- nvinfo : EIATTR_CUDA_API_VERSION
	.align		4
        /*0000*/ 	.byte	0x04, 0x37
        /*0002*/ 	.short	(.L_9 - .L_8)
.L_8:
        /*0004*/ 	.word	0x0000007c


	//----- nvinfo : EIATTR_KPARAM_INFO
	.align		4
.L_9:
        /*0008*/ 	.byte	0x04, 0x17
        /*000a*/ 	.short	(.L_11 - .L_10)
.L_10:
        /*000c*/ 	.word	0x00000000
        /*0010*/ 	.short	0x0009
        /*0012*/ 	.short	0x0048
        /*0014*/ 	.byte	0x00, 0xf0, 0x11, 0x00


	//----- nvinfo : EIATTR_KPARAM_INFO
	.align		4
.L_11:
        /*0018*/ 	.byte	0x04, 0x17
        /*001a*/ 	.short	(.L_13 - .L_12)
.L_12:
        /*001c*/ 	.word	0x00000000
        /*0020*/ 	.short	0x0008
        /*0022*/ 	.short	0x0040
        /*0024*/ 	.byte	0x00, 0xf4, 0x21, 0x00


	//----- nvinfo : EIATTR_KPARAM_INFO
	.align		4
.L_13:
        /*0028*/ 	.byte	0x04, 0x17
        /*002a*/ 	.short	(.L_15 - .L_14)
.L_14:
        /*002c*/ 	.word	0x00000000
        /*0030*/ 	.short	0x0007
        /*0032*/ 	.short	0x0038
        /*0034*/ 	.byte	0x00, 0xf4, 0x21, 0x00


	//----- nvinfo : EIATTR_KPARAM_INFO
	.align		4
.L_15:
        /*0038*/ 	.byte	0x04, 0x17
        /*003a*/ 	.short	(.L_17 - .L_16)
.L_16:
        /*003c*/ 	.word	0x00000000
        /*0040*/ 	.short	0x0006
        /*0042*/ 	.short	0x0030
        /*0044*/ 	.byte	0x00, 0xf4, 0x21, 0x00


	//----- nvinfo : EIATTR_KPARAM_INFO
	.align		4
.L_17:
        /*0048*/ 	.byte	0x04, 0x17
        /*004a*/ 	.short	(.L_19 - .L_18)
.L_18:
        /*004c*/ 	.word	0x00000000
        /*0050*/ 	.short	0x0005
        /*0052*/ 	.short	0x0028
        /*0054*/ 	.byte	0x00, 0xf4, 0x21, 0x00


	//----- nvinfo : EIATTR_KPARAM_INFO
	.align		4
.L_19:
        /*0058*/ 	.byte	0x04, 0x17
        /*005a*/ 	.short	(.L_21 - .L_20)
.L_20:
        /*005c*/ 	.word	0x00000000
        /*0060*/ 	.short	0x0004
        /*0062*/ 	.short	0x0020
        /*0064*/ 	.byte	0x00, 0xf4, 0x21, 0x00


	//----- nvinfo : EIATTR_KPARAM_INFO
	.align		4
.L_21:
        /*0068*/ 	.byte	0x04, 0x17
        /*006a*/ 	.short	(.L_23 - .L_22)
.L_22:
        /*006c*/ 	.word	0x00000000
        /*0070*/ 	.short	0x0003
        /*0072*/ 	.short	0x0018
        /*0074*/ 	.byte	0x00, 0xf4, 0x21, 0x00


	//----- nvinfo : EIATTR_KPARAM_INFO
	.align		4
.L_23:
        /*0078*/ 	.byte	0x04, 0x17
        /*007a*/ 	.short	(.L_25 - .L_24)
.L_24:
        /*007c*/ 	.word	0x00000000
        /*0080*/ 	.short	0x0002
        /*0082*/ 	.short	0x0010
        /*0084*/ 	.byte	0x00, 0xf4, 0x21, 0x00


	//----- nvinfo : EIATTR_KPARAM_INFO
	.align		4
.L_25:
        /*0088*/ 	.byte	0x04, 0x17
        /*008a*/ 	.short	(.L_27 - .L_26)
.L_26:
        /*008c*/ 	.word	0x00000000
        /*0090*/ 	.short	0x0001
        /*0092*/ 	.short	0x0008
        /*0094*/ 	.byte	0x00, 0xf4, 0x21, 0x00


	//----- nvinfo : EIATTR_KPARAM_INFO
	.align		4
.L_27:
        /*0098*/ 	.byte	0x04, 0x17
        /*009a*/ 	.short	(.L_29 - .L_28)
.L_28:
        /*009c*/ 	.word	0x00000000
        /*00a0*/ 	.short	0x0000
        /*00a2*/ 	.short	0x0000
        /*00a4*/ 	.byte	0x00, 0xf4, 0x21, 0x00


	//----- nvinfo : EIATTR_SPARSE_MMA_MASK
	.align		4
.L_29:
        /*00a8*/ 	.byte	0x03, 0x50
        /*00aa*/ 	.short	0x0000


	//----- nvinfo : EIATTR_MAXREG_COUNT
	.align		4
        /*00ac*/ 	.byte	0x03, 0x1b
        /*00ae*/ 	.short	0x00ff


	//----- nvinfo : EIATTR_EXIT_INSTR_OFFSETS
	.align		4
        /*00b0*/ 	.byte	0x04, 0x1c
        /*00b2*/ 	.short	(.L_31 - .L_30)


	//   ....[0]....
.L_30:
        /*00b4*/ 	.word	0x00000a40


	//----- nvinfo : EIATTR_REQNTID
	.align		4
.L_31:
        /*00b8*/ 	.byte	0x04, 0x10
        /*00ba*/ 	.short	(.L_33 - .L_32)
.L_32:
        /*00bc*/ 	.word	0x00000080
        /*00c0*/ 	.word	0x00000001
        /*00c4*/ 	.word	0x00000001


	//----- nvinfo : EIATTR_CBANK_PARAM_SIZE
	.align		4
.L_33:
        /*00c8*/ 	.byte	0x03, 0x19
        /*00ca*/ 	.short	0x004c


	//----- nvinfo : EIATTR_PARAM_CBANK
	.align		4
        /*00cc*/ 	.byte	0x04, 0x0a
        /*00ce*/ 	.short	(.L_35 - .L_34)
	.align		4
.L_34:
        /*00d0*/ 	.word	index@(.nv.constant0.triton_poi_fused__unsafe_index_add_convolution_mul_relu_sub_38)
        /*00d4*/ 	.short	0x0210
        /*00d6*/ 	.short	0x004c


	//----- nvinfo : EIATTR_SW_WAR
	.align		4
.L_35:
        /*00d8*/ 	.byte	0x04, 0x36
        /*00da*/ 	.short	(.L_37 - .L_36)
.L_36:
        /*00dc*/ 	.word	0x00000008
.L_37:


//--------------------- .nv.callgraph             --------------------------
	.section	.nv.callgraph,"",@"SHT_CUDA_CALLGRAPH"
	.align	4
	.sectionentsize	8
	.align		4
        /*0000*/ 	.word	0x00000000
	.align		4
        /*0004*/ 	.word	0xffffffff
	.align		4
        /*0008*/ 	.word	0x00000000
	.align		4
        /*000c*/ 	.word	0xfffffffe
	.align		4
        /*0010*/ 	.word	0x00000000
	.align		4
        /*0014*/ 	.word	0xfffffffd
	.align		4
        /*0018*/ 	.word	0x00000000
	.align		4
        /*001c*/ 	.word	0xfffffffc


//--------------------- .text.triton_poi_fused__unsafe_index_add_convolution_mul_relu_sub_38 --------------------------
	.section	.text.triton_poi_fused__unsafe_index_add_convolution_mul_relu_sub_38,"ax",@progbits
	.sectionflags	@"SHF_BARRIERS=1"
	.align	128
        .global         triton_poi_fused__unsafe_index_add_convolution_mul_relu_sub_38
        .type           triton_poi_fused__unsafe_index_add_convolution_mul_relu_sub_38,@function
        .size           triton_poi_fused__unsafe_index_add_convolution_mul_relu_sub_38,(.L_x_1 - triton_poi_fused__unsafe_index_add_convolution_mul_relu_sub_38)
        .other          triton_poi_fused__unsafe_index_add_convolution_mul_relu_sub_38,@"STO_CUDA_ENTRY STV_DEFAULT"
triton_poi_fused__unsafe_index_add_convolution_mul_relu_sub_38:
.text.triton_poi_fused__unsafe_index_add_convolution_mul_relu_sub_38:
[----:B------:R-:W-:Y:S01]  /*0000*/  LDC R1, c[0x0][0x28] ;  /* 0x00000a00ff017b82 */ /* 0x000fe20000000800 */
[----:B------:R-:W1:Y:S07]  /*0010*/  S2R R2, SR_TID.X ;  /* 0x0000000000027919 */ /* 0x000e6e0000002100 */
[----:B------:R-:W2:Y:S01]  /*0020*/  LDC.64 R16, c[0x0][0x210] ;  /* 0x00008400ff107b82 */ /* 0x000ea20000000a00 */
[----:B------:R-:W-:Y:S01]  /*0030*/  ULDC.64 UR6, c[0x0][0x208] ;  /* 0x0000820000067ab9 */ /* 0x000fe20000000a00 */
[----:B------:R-:W-:Y:S01]  /*0040*/  ULDC.64 UR4, c[0x0][0x220] ;  /* 0x0000880000047ab9 */ /* 0x000fe20000000a00 */
[----:B------:R-:W3:Y:S05]  /*0050*/  S2R R0, SR_CTAID.X ;  /* 0x0000000000007919 */ /* 0x000eea0000002500 */
[----:B------:R-:W4:Y:S08]  /*0060*/  LDC.64 R8, c[0x0][0x218] ;  /* 0x00008600ff087b82 */ /* 0x000f300000000a00 */
[----:B------:R-:W5:Y:S01]  /*0070*/  LDC.64 R12, c[0x0][0x230] ;  /* 0x00008c00ff0c7b82 */ /* 0x000f620000000a00 */
[----:B-1----:R-:W-:-:S05]  /*0080*/  IMAD.SHL.U32 R3, R2, 0x2, RZ ;  /* 0x0000000202037824 */ /* 0x002fca00078e00ff */
[----:B------:R-:W-:-:S04]  /*0090*/  LOP3.LUT R3, R3, 0xfe, RZ, 0xc0, !PT ;  /* 0x000000fe03037812 */ /* 0x000fc800078ec0ff */
[----:B---3--:R-:W-:-:S04]  /*00a0*/  PRMT R18, R3, 0x6540, R0 ;  /* 0x0000654003127816 */ /* 0x008fc80000000000 */
[----:B------:R-:W-:-:S04]  /*00b0*/  SHF.R.S32.HI R5, RZ, 0x1f, R18 ;  /* 0x0000001fff057819 */ /* 0x000fc80000011412 */
[----:B------:R-:W-:-:S04]  /*00c0*/  LEA.HI R5, R5, R18, RZ, 0x6 ;  /* 0x0000001205057211 */ /* 0x000fc800078f30ff */
[----:B------:R-:W-:Y:S02]  /*00d0*/  SHF.R.S32.HI R4, RZ, 0x6, R5 ;  /* 0x00000006ff047819 */ /* 0x000fe40000011405 */
[----:B------:R-:W-:Y:S02]  /*00e0*/  LOP3.LUT R5, R5, 0xffffffc0, RZ, 0xc0, !PT ;  /* 0xffffffc005057812 */ /* 0x000fe400078ec0ff */
[----:B------:R-:W-:-:S04]  /*00f0*/  LEA.HI R6, R4, R4, RZ, 0x6 ;  /* 0x0000000404067211 */ /* 0x000fc800078f30ff */
[----:B------:R-:W-:-:S05]  /*0100*/  LOP3.LUT R7, R6, 0xffffffc0, RZ, 0xc0, !PT ;  /* 0xffffffc006077812 */ /* 0x000fca00078ec0ff */
[----:B------:R-:W-:Y:S02]  /*0110*/  IMAD.IADD R4, R4, 0x1, -R7 ;  /* 0x0000000104047824 */ /* 0x000fe400078e0a07 */
[----:B------:R-:W1:Y:S02]  /*0120*/  LDC.64 R6, c[0x0][0x240] ;  /* 0x00009000ff067b82 */ /* 0x000e640000000a00 */
[----:B--2---:R-:W-:-:S04]  /*0130*/  IMAD.WIDE R16, R4, 0x8, R16 ;  /* 0x0000000804107825 */ /* 0x004fc800078e0210 */
[----:B------:R-:W-:Y:S02]  /*0140*/  IMAD.IADD R5, R18, 0x1, -R5 ;  /* 0x0000000112057824 */ /* 0x000fe400078e0a05 */
[----:B------:R-:W2:Y:S02]  /*0150*/  LDG.E.EL.64 R16, desc[UR6][R16.64] ;  /* 0x0000000610107981 */ /* 0x000ea4000c2e1b00 */
[----:B----4-:R-:W-:-:S06]  /*0160*/  IMAD.WIDE R8, R5, 0x8, R8 ;  /* 0x0000000805087825 */ /* 0x010fcc00078e0208 */
[----:B------:R-:W3:Y:S01]  /*0170*/  LDG.E.EL.128 R8, desc[UR6][R8.64] ;  /* 0x0000000608087981 */ /* 0x000ee2000c2e1d00 */
[----:B-1----:R-:W-:-:S06]  /*0180*/  IMAD.WIDE R6, R4, 0x8, R6 ;  /* 0x0000000804067825 */ /* 0x002fcc00078e0206 */
[----:B------:R-:W4:Y:S01]  /*0190*/  LDG.E.EL.64 R6, desc[UR6][R6.64] ;  /* 0x0000000606067981 */ /* 0x000f22000c2e1b00 */
[----:B-----5:R-:W-:-:S06]  /*01a0*/  IMAD.WIDE R12, R5, 0x8, R12 ;  /* 0x00000008050c7825 */ /* 0x020fcc00078e020c */
[----:B------:R-:W5:Y:S01]  /*01b0*/  LDG.E.EL.128 R12, desc[UR6][R12.64] ;  /* 0x000000060c0c7981 */ /* 0x000f62000c2e1d00 */
[----:B------:R-:W-:-:S04]  /*01c0*/  SHF.R.S32.HI R21, RZ, 0x17, R0 ;  /* 0x00000017ff157819 */ /* 0x000fc80000011400 */
[----:B------:R-:W-:-:S04]  /*01d0*/  SGXT R21, R21, 0x1 ;  /* 0x000000011515781a */ /* 0x000fc80000000200 */
[----:B------:R-:W-:Y:S02]  /*01e0*/  LEA.HI R20, R21, R18, RZ, 0xc ;  /* 0x0000001215147211 */ /* 0x000fe400078f60ff */
[----:B--2---:R-:W-:-:S04]  /*01f0*/  SHF.R.U32.HI R19, RZ, 0x1d, R17 ;  /* 0x0000001dff137819 */ /* 0x004fc80000011611 */
[----:B------:R-:W-:-:S04]  /*0200*/  LOP3.LUT R19, R19, 0x4, RZ, 0xc0, !PT ;  /* 0x0000000413137812 */ /* 0x000fc800078ec0ff */
[----:B------:R-:W-:Y:S02]  /*0210*/  IADD3 R19, P0, R16, R19, RZ ;  /* 0x0000001310137210 */ /* 0x000fe40007f1e0ff */
[----:B---3--:R-:W-:Y:S02]  /*0220*/  SHF.R.U32.HI R16, RZ, 0x1b, R9 ;  /* 0x0000001bff107819 */ /* 0x008fe40000011609 */
[----:B------:R-:W-:Y:S01]  /*0230*/  SHF.R.U32.HI R18, RZ, 0x1b, R11 ;  /* 0x0000001bff127819 */ /* 0x000fe2000001160b */
[----:B------:R-:W-:Y:S01]  /*0240*/  IMAD.X R22, RZ, RZ, R17, P0 ;  /* 0x000000ffff167224 */ /* 0x000fe200000e0611 */
[----:B------:R-:W-:Y:S02]  /*0250*/  LEA R21, P0, R8, UR4, 0x2 ;  /* 0x0000000408157c11 */ /* 0x000fe4000f8010ff */
[----:B------:R-:W-:Y:S02]  /*0260*/  LOP3.LUT R16, R16, 0x10, RZ, 0xc0, !PT ;  /* 0x0000001010107812 */ /* 0x000fe400078ec0ff */
[----:B------:R-:W-:-:S02]  /*0270*/  LEA R17, P1, R10, UR4, 0x2 ;  /* 0x000000040a117c11 */ /* 0x000fc4000f8210ff */
[----:B------:R-:W-:Y:S02]  /*0280*/  LEA.HI.X R28, R8, UR5, R9, 0x2, P0 ;  /* 0x00000005081c7c11 */ /* 0x000fe400080f1409 */
[----:B------:R-:W-:Y:S02]  /*0290*/  IADD3 R16, P0, R16, R21, RZ ;  /* 0x0000001510107210 */ /* 0x000fe40007f1e0ff */
[C---:B------:R-:W-:Y:S01]  /*02a0*/  SHF.L.U64.HI R9, R19.reuse, 0x4, R22 ;  /* 0x0000000413097819 */ /* 0x040fe20000010216 */
[----:B------:R-:W-:Y:S01]  /*02b0*/  IMAD.SHL.U32 R19, R19, 0x10, RZ ;  /* 0x0000001013137824 */ /* 0x000fe200078e00ff */
[----:B------:R-:W-:Y:S01]  /*02c0*/  LOP3.LUT R18, R18, 0x10, RZ, 0xc0, !PT ;  /* 0x0000001012127812 */ /* 0x000fe200078ec0ff */
[----:B------:R-:W-:Y:S01]  /*02d0*/  IMAD.X R28, RZ, RZ, R28, P0 ;  /* 0x000000ffff1c7224 */ /* 0x000fe200000e061c */
[----:B------:R-:W-:Y:S02]  /*02e0*/  LEA.HI.X R24, R10, UR5, R11, 0x2, P1 ;  /* 0x000000050a187c11 */ /* 0x000fe400088f140b */
[----:B----4-:R-:W-:-:S02]  /*02f0*/  SHF.R.U32.HI R11, RZ, 0x1d, R7 ;  /* 0x0000001dff0b7819 */ /* 0x010fc40000011607 */
[----:B------:R-:W-:Y:S02]  /*0300*/  IADD3 R18, P1, R18, R17, RZ ;  /* 0x0000001112127210 */ /* 0x000fe40007f3e0ff */
[----:B------:R-:W-:Y:S02]  /*0310*/  IADD3 R22, P0, R19, R16, RZ ;  /* 0x0000001013167210 */ /* 0x000fe40007f1e0ff */
[----:B------:R-:W-:Y:S01]  /*0320*/  LOP3.LUT R11, R11, 0x4, RZ, 0xc0, !PT ;  /* 0x000000040b0b7812 */ /* 0x000fe200078ec0ff */
[----:B------:R-:W-:Y:S01]  /*0330*/  IMAD.X R24, RZ, RZ, R24, P1 ;  /* 0x000000ffff187224 */ /* 0x000fe200008e0618 */
[----:B------:R-:W-:Y:S01]  /*0340*/  SHF.R.S32.HI R8, RZ, 0xc, R20 ;  /* 0x0000000cff087819 */ /* 0x000fe20000011414 */
[----:B------:R-:W-:Y:S01]  /*0350*/  IMAD.X R23, R9, 0x1, R28, P0 ;  /* 0x0000000109177824 */ /* 0x000fe200000e061c */
[----:B------:R-:W-:Y:S02]  /*0360*/  IADD3 R20, P1, R18, R19, RZ ;  /* 0x0000001312147210 */ /* 0x000fe40007f3e0ff */
[----:B------:R-:W-:Y:S01]  /*0370*/  IADD3 R11, P0, R6, R11, RZ ;  /* 0x0000000b060b7210 */ /* 0x000fe20007f1e0ff */
[----:B------:R-:W-:-:S02]  /*0380*/  IMAD.SHL.U32 R8, R8, 0x10, RZ ;  /* 0x0000001008087824 */ /* 0x000fc400078e00ff */
[----:B------:R-:W-:Y:S02]  /*0390*/  IMAD.X R21, R24, 0x1, R9, P1 ;  /* 0x0000000118157824 */ /* 0x000fe400008e0609 */
[----:B------:R-:W-:Y:S02]  /*03a0*/  IMAD.X R26, RZ, RZ, R7, P0 ;  /* 0x000000ffff1a7224 */ /* 0x000fe400000e0607 */
[C---:B------:R-:W-:Y:S02]  /*03b0*/  IMAD.SHL.U32 R10, R11.reuse, 0x10, RZ ;  /* 0x000000100b0a7824 */ /* 0x040fe400078e00ff */
[C---:B------:R-:W-:Y:S01]  /*03c0*/  IMAD.WIDE R20, R8.reuse, 0x4, R20 ;  /* 0x0000000408147825 */ /* 0x040fe200078e0214 */
[----:B------:R-:W-:Y:S02]  /*03d0*/  SHF.L.U64.HI R11, R11, 0x4, R26 ;  /* 0x000000040b0b7819 */ /* 0x000fe4000001021a */
[----:B------:R-:W-:Y:S01]  /*03e0*/  IADD3 R16, P1, R10, R16, RZ ;  /* 0x000000100a107210 */ /* 0x000fe20007f3e0ff */
[----:B------:R-:W-:Y:S01]  /*03f0*/  IMAD.WIDE R22, R8, 0x4, R22 ;  /* 0x0000000408167825 */ /* 0x000fe200078e0216 */
[----:B-----5:R-:W-:Y:S01]  /*0400*/  SHF.R.U32.HI R29, RZ, 0x1b, R13 ;  /* 0x0000001bff1d7819 */ /* 0x020fe2000001160d */
[----:B------:R-:W1:Y:S01]  /*0410*/  LDC.64 R26, c[0x0][0x228] ;  /* 0x00008a00ff1a7b82 */ /* 0x000e620000000a00 */
[----:B------:R2:W3:Y:S01]  /*0420*/  LDG.E.EL R7, desc[UR6][R20.64] ;  /* 0x0000000614077981 */ /* 0x0004e2000c2e1900 */
[----:B------:R-:W-:Y:S01]  /*0430*/  LEA R25, P0, R12, UR4, 0x2 ;  /* 0x000000040c197c11 */ /* 0x000fe2000f8010ff */
[----:B------:R-:W-:-:S02]  /*0440*/  IMAD.X R17, R11, 0x1, R28, P1 ;  /* 0x000000010b117824 */ /* 0x000fc400008e061c */
[----:B------:R4:W5:Y:S01]  /*0450*/  LDG.E.EL R6, desc[UR6][R22.64] ;  /* 0x0000000616067981 */ /* 0x000962000c2e1900 */
[----:B------:R-:W-:Y:S01]  /*0460*/  LEA.HI.X R28, R12, UR5, R13, 0x2, P0 ;  /* 0x000000050c1c7c11 */ /* 0x000fe200080f140d */
[----:B------:R-:W-:Y:S01]  /*0470*/  IMAD.WIDE R12, R8, 0x4, R16 ;  /* 0x00000004080c7825 */ /* 0x000fe200078e0210 */
[----:B--2---:R-:W-:Y:S02]  /*0480*/  LOP3.LUT R20, R29, 0x10, RZ, 0xc0, !PT ;  /* 0x000000101d147812 */ /* 0x004fe400078ec0ff */
[----:B------:R-:W-:Y:S02]  /*0490*/  SHF.R.U32.HI R29, RZ, 0x1b, R15 ;  /* 0x0000001bff1d7819 */ /* 0x000fe4000001160f */
[----:B----4-:R-:W-:Y:S01]  /*04a0*/  LEA R23, P1, R14, UR4, 0x2 ;  /* 0x000000040e177c11 */ /* 0x010fe2000f8210ff */
[----:B------:R2:W4:Y:S01]  /*04b0*/  LDG.E.EL R22, desc[UR6][R12.64] ;  /* 0x000000060c167981 */ /* 0x000522000c2e1900 */
[----:B------:R-:W-:Y:S02]  /*04c0*/  LOP3.LUT R17, R29, 0x10, RZ, 0xc0, !PT ;  /* 0x000000101d117812 */ /* 0x000fe400078ec0ff */
[----:B------:R-:W-:-:S02]  /*04d0*/  IADD3 R16, P0, R20, R25, RZ ;  /* 0x0000001914107210 */ /* 0x000fc40007f1e0ff */
[----:B------:R-:W-:Y:S02]  /*04e0*/  LEA.HI.X R15, R14, UR5, R15, 0x2, P1 ;  /* 0x000000050e0f7c11 */ /* 0x000fe400088f140f */
[----:B------:R-:W-:Y:S02]  /*04f0*/  IADD3 R17, P1, R17, R23, RZ ;  /* 0x0000001711117210 */ /* 0x000fe40007f3e0ff */
[----:B------:R-:W-:Y:S01]  /*0500*/  IADD3 R18, P3, R10, R18, RZ ;  /* 0x000000120a127210 */ /* 0x000fe20007f7e0ff */
[----:B------:R-:W-:Y:S01]  /*0510*/  IMAD.X R28, RZ, RZ, R28, P0 ;  /* 0x000000ffff1c7224 */ /* 0x000fe200000e061c */
[----:B------:R-:W-:Y:S01]  /*0520*/  IADD3 R20, P0, R16, R19, RZ ;  /* 0x0000001310147210 */ /* 0x000fe20007f1e0ff */
[----:B--2---:R-:W2:Y:S01]  /*0530*/  LDC.64 R12, c[0x0][0x238] ;  /* 0x00008e00ff0c7b82 */ /* 0x004ea20000000a00 */
[----:B------:R-:W-:Y:S01]  /*0540*/  IADD3 R14, P2, R17, R19, RZ ;  /* 0x00000013110e7210 */ /* 0x000fe20007f5e0ff */
[C---:B------:R-:W-:Y:S01]  /*0550*/  IMAD.X R19, R11.reuse, 0x1, R24, P3 ;  /* 0x000000010b137824 */ /* 0x040fe200018e0618 */
[----:B------:R-:W-:Y:S01]  /*0560*/  IADD3 R16, P4, R10, R16, RZ ;  /* 0x000000100a107210 */ /* 0x000fe20007f9e0ff */
[----:B------:R-:W-:Y:S01]  /*0570*/  IMAD.X R24, RZ, RZ, R15, P1 ;  /* 0x000000ffff187224 */ /* 0x000fe200008e060f */
[----:B------:R-:W-:Y:S01]  /*0580*/  IADD3 R10, P5, R10, R17, RZ ;  /* 0x000000110a0a7210 */ /* 0x000fe20007fbe0ff */
[----:B------:R-:W-:Y:S01]  /*0590*/  IMAD.X R21, R28, 0x1, R9, P0 ;  /* 0x000000011c157824 */ /* 0x000fe200000e0609 */
[----:B-1----:R-:W5:Y:S01]  /*05a0*/  LDG.E R23, desc[UR6][R26.64] ;  /* 0x000000061a177981 */ /* 0x002f62000c1e1900 */
[----:B------:R-:W-:-:S02]  /*05b0*/  IMAD.X R17, R11, 0x1, R28, P4 ;  /* 0x000000010b117824 */ /* 0x000fc400020e061c */
[----:B------:R-:W-:Y:S02]  /*05c0*/  IMAD.X R11, R11, 0x1, R24, P5 ;  /* 0x000000010b0b7824 */ /* 0x000fe400028e0618 */
[----:B------:R-:W-:Y:S02]  /*05d0*/  IMAD.X R15, R24, 0x1, R9, P2 ;  /* 0x00000001180f7824 */ /* 0x000fe400010e0609 */
[----:B------:R-:W1:Y:S01]  /*05e0*/  LDC.64 R24, c[0x0][0x248] ;  /* 0x00009200ff187b82 */ /* 0x000e620000000a00 */
[----:B------:R-:W-:-:S04]  /*05f0*/  IMAD.WIDE R20, R8, 0x4, R20 ;  /* 0x0000000408147825 */ /* 0x000fc800078e0214 */
[C---:B------:R-:W-:Y:S02]  /*0600*/  IMAD.WIDE R18, R8.reuse, 0x4, R18 ;  /* 0x0000000408127825 */ /* 0x040fe400078e0212 */
[----:B------:R-:W3:Y:S02]  /*0610*/  LDG.E.EL R20, desc[UR6][R20.64] ;  /* 0x0000000614147981 */ /* 0x000ee4000c2e1900 */
[C---:B------:R-:W-:Y:S02]  /*0620*/  IMAD.WIDE R16, R8.reuse, 0x4, R16 ;  /* 0x0000000408107825 */ /* 0x040fe400078e0210 */
[----:B------:R-:W3:Y:S02]  /*0630*/  LDG.E.EL R18, desc[UR6][R18.64] ;  /* 0x0000000612127981 */ /* 0x000ee4000c2e1900 */
[C---:B------:R-:W-:Y:S02]  /*0640*/  IMAD.WIDE R10, R8.reuse, 0x4, R10 ;  /* 0x00000004080a7825 */ /* 0x040fe400078e020a */
[----:B------:R-:W3:Y:S02]  /*0650*/  LDG.E.EL R16, desc[UR6][R16.64] ;  /* 0x0000000610107981 */ /* 0x000ee4000c2e1900 */
[----:B------:R-:W-:-:S02]  /*0660*/  IMAD.WIDE R14, R8, 0x4, R14 ;  /* 0x00000004080e7825 */ /* 0x000fc400078e020e */
[----:B------:R-:W3:Y:S04]  /*0670*/  LDG.E.EL R10, desc[UR6][R10.64] ;  /* 0x000000060a0a7981 */ /* 0x000ee8000c2e1900 */
[----:B------:R-:W3:Y:S01]  /*0680*/  LDG.E.EL R14, desc[UR6][R14.64] ;  /* 0x000000060e0e7981 */ /* 0x000ee2000c2e1900 */
[----:B--2---:R-:W-:-:S04]  /*0690*/  IMAD.WIDE R12, R5, 0x4, R12 ;  /* 0x00000004050c7825 */ /* 0x004fc800078e020c */
[----:B-1----:R-:W-:Y:S02]  /*06a0*/  IMAD.WIDE R4, R4, 0x4, R24 ;  /* 0x0000000404047825 */ /* 0x002fe400078e0218 */
[----:B------:R-:W2:Y:S04]  /*06b0*/  LDG.E.EL.64 R12, desc[UR6][R12.64] ;  /* 0x000000060c0c7981 */ /* 0x000ea8000c2e1b00 */
[----:B------:R1:W2:Y:S01]  /*06c0*/  LDG.E.EL R4, desc[UR6][R4.64] ;  /* 0x0000000604047981 */ /* 0x0002a2000c2e1900 */
[----:B------:R-:W1:Y:S01]  /*06d0*/  S2UR UR5, SR_CgaCtaId ;  /* 0x00000000000579c3 */ /* 0x000e620000008800 */
[----:B------:R-:W-:Y:S02]  /*06e0*/  UMOV UR4, 0x400 ;  /* 0x0000040000047882 */ /* 0x000fe40000000000 */
[----:B01----:R-:W-:Y:S01]  /*06f0*/  UPRMT UR4, UR5, 0x654, UR4 ;  /* 0x0000065405047896 */ /* 0x003fe20008000004 */
[C---:B-----5:R-:W-:Y:S01]  /*0700*/  FSETP.GEU.AND P6, PT, R23.reuse, -R6, PT ;  /* 0x800000061700720b */ /* 0x060fe20003fce000 */
[C---:B------:R-:W-:Y:S01]  /*0710*/  FADD R6, R23.reuse, R6 ;  /* 0x0000000617067221 */ /* 0x040fe20000000000 */
[C---:B----4-:R-:W-:Y:S01]  /*0720*/  FSETP.GEU.AND P4, PT, R23.reuse, -R22, PT ;  /* 0x800000161700720b */ /* 0x050fe20003f8e000 */
[C---:B------:R-:W-:Y:S01]  /*0730*/  FADD R22, R23.reuse, R22 ;  /* 0x0000001617167221 */ /* 0x040fe20000000000 */
[----:B---3--:R-:W-:-:S02]  /*0740*/  FADD R8, R23, R7 ;  /* 0x0000000717087221 */ /* 0x008fc40000000000 */
[----:B------:R-:W-:Y:S02]  /*0750*/  FSEL R5, R6, RZ, P6 ;  /* 0x000000ff06057208 */ /* 0x000fe40003000000 */
[C---:B------:R-:W-:Y:S02]  /*0760*/  FSETP.GEU.AND P2, PT, R23.reuse, -R7, PT ;  /* 0x800000071700720b */ /* 0x040fe40003f4e000 */
[C---:B------:R-:W-:Y:S01]  /*0770*/  FSETP.GEU.AND P5, PT, R23.reuse, -R20, PT ;  /* 0x800000141700720b */ /* 0x040fe20003fae000 */
[C---:B------:R-:W-:Y:S01]  /*0780*/  FADD R20, R23.reuse, R20 ;  /* 0x0000001417147221 */ /* 0x040fe20000000000 */
[C---:B------:R-:W-:Y:S01]  /*0790*/  FSETP.GEU.AND P1, PT, R23.reuse, -R18, PT ;  /* 0x800000121700720b */ /* 0x040fe20003f2e000 */
[C---:B------:R-:W-:Y:S01]  /*07a0*/  FADD R18, R23.reuse, R18 ;  /* 0x0000001217127221 */ /* 0x040fe20000000000 */
[C---:B------:R-:W-:Y:S01]  /*07b0*/  FSETP.GEU.AND P3, PT, R23.reuse, -R16, PT ;  /* 0x800000101700720b */ /* 0x040fe20003f6e000 */
[C---:B------:R-:W-:Y:S01]  /*07c0*/  FADD R16, R23.reuse, R16 ;  /* 0x0000001017107221 */ /* 0x040fe20000000000 */
[C---:B------:R-:W-:Y:S01]  /*07d0*/  FSETP.GEU.AND P0, PT, R23.reuse, -R10, PT ;  /* 0x8000000a1700720b */ /* 0x040fe20003f0e000 */
[C---:B------:R-:W-:Y:S01]  /*07e0*/  FADD R10, R23.reuse, R10 ;  /* 0x0000000a170a7221 */ /* 0x040fe20000000000 */
[C---:B------:R-:W-:Y:S01]  /*07f0*/  FSETP.GEU.AND P6, PT, R23.reuse, -R14, PT ;  /* 0x8000000e1700720b */ /* 0x040fe20003fce000 */
[----:B------:R-:W-:Y:S01]  /*0800*/  FADD R14, R23, R14 ;  /* 0x0000000e170e7221 */ /* 0x000fe20000000000 */
[----:B------:R-:W-:-:S02]  /*0810*/  FSEL R20, R20, RZ, P5 ;  /* 0x000000ff14147208 */ /* 0x000fc40002800000 */
[----:B------:R-:W-:Y:S02]  /*0820*/  FSEL R7, R22, RZ, P4 ;  /* 0x000000ff16077208 */ /* 0x000fe40002000000 */
[----:B------:R-:W-:Y:S02]  /*0830*/  FSEL R16, R16, RZ, P3 ;  /* 0x000000ff10107208 */ /* 0x000fe40001800000 */
[----:B------:R-:W-:Y:S02]  /*0840*/  FSEL R8, R8, RZ, P2 ;  /* 0x000000ff08087208 */ /* 0x000fe40001000000 */
[----:B------:R-:W-:Y:S02]  /*0850*/  FSEL R18, R18, RZ, P1 ;  /* 0x000000ff12127208 */ /* 0x000fe40000800000 */
[----:B------:R-:W-:Y:S02]  /*0860*/  FSEL R9, R14, RZ, P6 ;  /* 0x000000ff0e097208 */ /* 0x000fe40003000000 */
[----:B------:R-:W-:Y:S01]  /*0870*/  FSEL R11, R10, RZ, P0 ;  /* 0x000000ff0a0b7208 */ /* 0x000fe20000000000 */
[----:B------:R-:W-:Y:S01]  /*0880*/  FADD R20, -R5, R20 ;  /* 0x0000001405147221 */ /* 0x000fe20000000100 */
[----:B------:R-:W-:Y:S01]  /*0890*/  FADD R16, -R7, R16 ;  /* 0x0000001007107221 */ /* 0x000fe20000000100 */
[----:B------:R-:W-:-:S02]  /*08a0*/  FADD R9, -R8, R9 ;  /* 0x0000000908097221 */ /* 0x000fc40000000100 */
[----:B------:R-:W-:Y:S01]  /*08b0*/  FADD R11, -R18, R11 ;  /* 0x0000000b120b7221 */ /* 0x000fe20000000100 */
[C---:B--2---:R-:W-:Y:S01]  /*08c0*/  FFMA R5, R12.reuse, R20, R5 ;  /* 0x000000140c057223 */ /* 0x044fe20000000005 */
[----:B------:R-:W-:Y:S01]  /*08d0*/  FFMA R16, R12, R16, R7 ;  /* 0x000000100c107223 */ /* 0x000fe20000000007 */
[C---:B------:R-:W-:Y:S01]  /*08e0*/  FFMA R9, R13.reuse, R9, R8 ;  /* 0x000000090d097223 */ /* 0x040fe20000000008 */
[----:B------:R-:W-:Y:S02]  /*08f0*/  FFMA R18, R13, R11, R18 ;  /* 0x0000000b0d127223 */ /* 0x000fe40000000012 */
[----:B------:R-:W-:Y:S02]  /*0900*/  FADD R16, -R5, R16 ;  /* 0x0000001005107221 */ /* 0x000fe40000000100 */
[----:B------:R-:W-:Y:S01]  /*0910*/  FADD R18, -R9, R18 ;  /* 0x0000001209127221 */ /* 0x000fe20000000100 */
[----:B------:R-:W-:Y:S01]  /*0920*/  LEA R6, R3, UR4, 0x2 ;  /* 0x0000000403067c11 */ /* 0x000fe2000f8e10ff */
[----:B------:R-:W-:-:S02]  /*0930*/  FFMA R16, R4, R16, R5 ;  /* 0x0000001004107223 */ /* 0x000fc40000000005 */
[----:B------:R-:W-:Y:S01]  /*0940*/  FFMA R17, R4, R18, R9 ;  /* 0x0000001204117223 */ /* 0x000fe20000000009 */
[----:B------:R-:W-:Y:S01]  /*0950*/  LOP3.LUT R7, R2, 0x7f, RZ, 0xc0, !PT ;  /* 0x0000007f02077812 */ /* 0x000fe200078ec0ff */
[----:B------:R-:W0:Y:S03]  /*0960*/  LDC.64 R4, c[0x0][0x250] ;  /* 0x00009400ff047b82 */ /* 0x000e260000000a00 */
[----:B------:R-:W-:Y:S01]  /*0970*/  STS.64 [R6], R16 ;  /* 0x0000001006007388 */ /* 0x000fe20000000a00 */
[----:B------:R-:W-:-:S04]  /*0980*/  LEA R8, R7, UR4, 0x2 ;  /* 0x0000000407087c11 */ /* 0x000fc8000f8e10ff */
[----:B------:R-:W-:Y:S01]  /*0990*/  BAR.SYNC.DEFER_BLOCKING 0x0 ;  /* 0x0000000000007b1d */ /* 0x000fe20000010000 */
[----:B------:R-:W-:-:S05]  /*09a0*/  PRMT R0, R7, 0x6540, R0 ;  /* 0x0000654007007816 */ /* 0x000fca0000000000 */
[----:B------:R-:W1:Y:S04]  /*09b0*/  LDS R9, [R8] ;  /* 0x0000000008097984 */ /* 0x000e680000000800 */
[----:B------:R-:W2:Y:S01]  /*09c0*/  LDS R11, [R8+0x200] ;  /* 0x00020000080b7984 */ /* 0x000ea20000000800 */
[C---:B------:R-:W-:Y:S01]  /*09d0*/  LOP3.LUT R2, R0.reuse, 0x80, RZ, 0xfc, !PT ;  /* 0x0000008000027812 */ /* 0x040fe200078efcff */
[----:B------:R-:W-:-:S04]  /*09e0*/  IMAD R3, R0, 0x11, RZ ;  /* 0x0000001100037824 */ /* 0x000fc800078e02ff */
[----:B------:R-:W-:Y:S02]  /*09f0*/  IMAD R7, R2, 0x11, RZ ;  /* 0x0000001102077824 */ /* 0x000fe400078e02ff */
[----:B0-----:R-:W-:-:S04]  /*0a00*/  IMAD.WIDE R2, R3, 0x4, R4 ;  /* 0x0000000403027825 */ /* 0x001fc800078e0204 */
[----:B------:R-:W-:Y:S01]  /*0a10*/  IMAD.WIDE R4, R7, 0x4, R4 ;  /* 0x0000000407047825 */ /* 0x000fe200078e0204 */
[----:B-1----:R-:W-:Y:S04]  /*0a20*/  STG.E desc[UR6][R2.64], R9 ;  /* 0x0000000902007986 */ /* 0x002fe8000c101906 */
[----:B--2---:R-:W-:Y:S01]  /*0a30*/  STG.E desc[UR6][R4.64], R11 ;  /* 0x0000000b04007986 */ /* 0x004fe2000c101906 */
[----:B------:R-:W-:Y:S05]  /*0a40*/  EXIT ;  /* 0x000000000000794d */ /* 0x000fea0003800000 */
.L_x_0:
[----:B------:R-:W-:-:S00]  /*0a50*/  BRA `(.L_x_0) ;  /* 0xfffffffc00fc7947 */ /* 0x000fc0000383ffff */
[----:B------:R-:W-:-:S00]  /*0a60*/  NOP ;  /* 0x0000000000007918 */ /* 0x000fc00000000000 */
        /* <DEDUP_REMOVED lines=9> */
.L_x_1:


//--------------------- .nv.shared.triton_poi_fused__unsafe_index_add_convolution_mul_relu_sub_38 --------------------------
	.section	.nv.shared.triton_poi_fused__unsafe_index_add_convolution_mul_relu_sub_38,"aw",@nobits
	.sectionflags	@""
	.align	16
	.zero		1024


//--------------------- .nv.constant0.triton_poi_fused__unsafe_index_add_convolution_mul_relu_sub_38 --------------------------
	.section	.nv.constant0.triton_poi_fused__unsafe_index_add_convolution_mul_relu_sub_38,"a",@progbits
	.sectionflags	@""
	.align	4
.nv.constant0.triton_poi_fused__unsafe_index_add_convolution_mul_relu_sub_38:
	.zero		604
